//
// Generated by NVIDIA NVVM Compiler
//
// Compiler Build ID: CL-36424714
// Cuda compilation tools, release 13.0, V13.0.88
// Based on NVVM 20.0.0
//

.version 9.0
.target sm_100
.address_size 64

	// .globl	_Z11floydKernelPfii
.extern .shared .align 16 .b8 sharedDist[];

.visible .entry _Z11floydKernelPfii(
	.param .u64 .ptr .align 1 _Z11floydKernelPfii_param_0,
	.param .u32 _Z11floydKernelPfii_param_1,
	.param .u32 _Z11floydKernelPfii_param_2
)
{
	.reg .pred 	%p<2>;
	.reg .b32 	%r<16>;
	.reg .b32 	%f<6>;
	.reg .b64 	%rd<9>;

	ld.param.u64 	%rd1, [_Z11floydKernelPfii_param_0];
	ld.param.u32 	%r3, [_Z11floydKernelPfii_param_1];
	ld.param.u32 	%r4, [_Z11floydKernelPfii_param_2];
	mov.u32 	%r5, %ctaid.y;
	mov.u32 	%r6, %ntid.y;
	mov.u32 	%r7, %tid.y;
	mad.lo.s32 	%r1, %r5, %r6, %r7;
	mov.u32 	%r8, %ctaid.x;
	mov.u32 	%r9, %ntid.x;
	mov.u32 	%r10, %tid.x;
	mad.lo.s32 	%r2, %r8, %r9, %r10;
	max.s32 	%r11, %r1, %r2;
	setp.ge.s32 	%p1, %r11, %r3;
	@%p1 bra 	$L__BB0_2;
	cvta.to.global.u64 	%rd2, %rd1;
	mul.lo.s32 	%r12, %r3, %r1;
	add.s32 	%r13, %r12, %r2;
	add.s32 	%r14, %r12, %r4;
	mad.lo.s32 	%r15, %r4, %r3, %r2;
	mul.wide.s32 	%rd3, %r13, 4;
	add.s64 	%rd4, %rd2, %rd3;
	ld.global.f32 	%f1, [%rd4];
	mul.wide.s32 	%rd5, %r14, 4;
	add.s64 	%rd6, %rd2, %rd5;
	ld.global.f32 	%f2, [%rd6];
	mul.wide.s32 	%rd7, %r15, 4;
	add.s64 	%rd8, %rd2, %rd7;
	ld.global.f32 	%f3, [%rd8];
	add.f32 	%f4, %f2, %f3;
	min.f32 	%f5, %f1, %f4;
	st.global.f32 	[%rd4], %f5;
$L__BB0_2:
	ret;

}
	// .globl	_Z2xdPfii
.visible .entry _Z2xdPfii(
	.param .u64 .ptr .align 1 _Z2xdPfii_param_0,
	.param .u32 _Z2xdPfii_param_1,
	.param .u32 _Z2xdPfii_param_2
)
{
	.reg .pred 	%p<3>;
	.reg .b32 	%r<23>;
	.reg .b32 	%f<9>;
	.reg .b64 	%rd<9>;

	ld.param.u64 	%rd2, [_Z2xdPfii_param_0];
	ld.param.u32 	%r4, [_Z2xdPfii_param_1];
	ld.param.u32 	%r5, [_Z2xdPfii_param_2];
	cvta.to.global.u64 	%rd3, %rd2;
	mov.u32 	%r6, %ctaid.y;
	mov.u32 	%r7, %ntid.y;
	mov.u32 	%r8, %tid.y;
	mad.lo.s32 	%r9, %r6, %r7, %r8;
	mov.u32 	%r10, %ctaid.x;
	mov.u32 	%r11, %ntid.x;
	mov.u32 	%r12, %tid.x;
	mad.lo.s32 	%r13, %r10, %r11, %r12;
	mul.lo.s32 	%r14, %r4, %r9;
	add.s32 	%r15, %r14, %r13;
	add.s32 	%r16, %r14, %r5;
	mad.lo.s32 	%r17, %r5, %r4, %r13;
	mul.wide.s32 	%rd4, %r15, 4;
	add.s64 	%rd1, %rd3, %rd4;
	ld.global.f32 	%f2, [%rd1];
	shl.b32 	%r18, %r15, 2;
	mov.u32 	%r19, sharedDist;
	add.s32 	%r1, %r19, %r18;
	st.shared.f32 	[%r1], %f2;
	mul.wide.s32 	%rd5, %r16, 4;
	add.s64 	%rd6, %rd3, %rd5;
	ld.global.f32 	%f3, [%rd6];
	shl.b32 	%r20, %r16, 2;
	add.s32 	%r2, %r19, %r20;
	st.shared.f32 	[%r2], %f3;
	mul.wide.s32 	%rd7, %r17, 4;
	add.s64 	%rd8, %rd3, %rd7;
	ld.global.f32 	%f4, [%rd8];
	shl.b32 	%r21, %r17, 2;
	add.s32 	%r3, %r19, %r21;
	st.shared.f32 	[%r3], %f4;
	bar.sync 	0;
	max.s32 	%r22, %r9, %r13;
	setp.ge.s32 	%p1, %r22, %r4;
	@%p1 bra 	$L__BB1_3;
	ld.shared.f32 	%f5, [%r2];
	ld.shared.f32 	%f6, [%r3];
	add.f32 	%f1, %f5, %f6;
	ld.shared.f32 	%f7, [%r1];
	setp.geu.f32 	%p2, %f1, %f7;
	@%p2 bra 	$L__BB1_3;
	st.shared.f32 	[%r1], %f1;
$L__BB1_3:
	bar.sync 	0;
	ld.shared.f32 	%f8, [%r1];
	st.global.f32 	[%rd1], %f8;
	ret;

}


// ===== COMPILED SASS (sm_100) =====

	.target	sm_100

	.elftype	@"ET_EXEC"


//--------------------- .note.nv.tkinfo           --------------------------
	.section	.note.nv.tkinfo,"",@"SHT_NOTE"
	.sectionflags	@"SHF_NOTE_NV_TKINFO"
	.tkinfo
        /*0018*/ 	.word	0x00000002
        /*0030*/ 	.string	""
        /*0030*/ 	.string	"ptxas"
        /*0030*/ 	.string	"Cuda compilation tools, release 13.0, V13.0.88"
        /*0030*/ 	.string	"Build cuda_13.0.r13.0/compiler.36424714_0"
        /*0030*/ 	.string	"-arch sm_100 -m 64 "



//--------------------- .note.nv.cuinfo           --------------------------
	.section	.note.nv.cuinfo,"",@"SHT_NOTE"
	.sectionflags	@"SHF_NOTE_NV_CUINFO"
        /*0018*/ 	.short	0x0002
        /*001a*/ 	.short	0x0064
        /*001c*/ 	.short	0x0082
	.zero		2


//--------------------- .nv.info                  --------------------------
	.section	.nv.info,"",@"SHT_CUDA_INFO"
	.align	4


	//----- nvinfo : EIATTR_REGCOUNT
	.align		4
        /*0000*/ 	.byte	0x04, 0x2f
        /*0002*/ 	.short	(.L_1 - .L_0)
	.align		4
.L_0:
        /*0004*/ 	.word	index@(_Z11floydKernelPfii)
        /*0008*/ 	.word	0x0000000e


	//----- nvinfo : EIATTR_FRAME_SIZE
	.align		4
.L_1:
        /*000c*/ 	.byte	0x04, 0x11
        /*000e*/ 	.short	(.L_3 - .L_2)
	.align		4
.L_2:
        /*0010*/ 	.word	index@(_Z11floydKernelPfii)
        /*0014*/ 	.word	0x00000000


	//----- nvinfo : EIATTR_REGCOUNT
	.align		4
.L_3:
        /*0018*/ 	.byte	0x04, 0x2f
        /*001a*/ 	.short	(.L_5 - .L_4)
	.align		4
.L_4:
        /*001c*/ 	.word	index@(_Z2xdPfii)
        /*0020*/ 	.word	0x00000012


	//----- nvinfo : EIATTR_FRAME_SIZE
	.align		4
.L_5:
        /*0024*/ 	.byte	0x04, 0x11
        /*0026*/ 	.short	(.L_7 - .L_6)
	.align		4
.L_6:
        /*0028*/ 	.word	index@(_Z2xdPfii)
        /*002c*/ 	.word	0x00000000


	//----- nvinfo : EIATTR_MIN_STACK_SIZE
	.align		4
.L_7:
        /*0030*/ 	.byte	0x04, 0x12
        /*0032*/ 	.short	(.L_9 - .L_8)
	.align		4
.L_8:
        /*0034*/ 	.word	index@(_Z2xdPfii)
        /*0038*/ 	.word	0x00000000


	//----- nvinfo : EIATTR_MIN_STACK_SIZE
	.align		4
.L_9:
        /*003c*/ 	.byte	0x04, 0x12
        /*003e*/ 	.short	(.L_11 - .L_10)
	.align		4
.L_10:
        /*0040*/ 	.word	index@(_Z11floydKernelPfii)
        /*0044*/ 	.word	0x00000000
.L_11:


//--------------------- .nv.compat                --------------------------
	.section	.nv.compat,"",@"SHT_CUDA_COMPAT_INFO"
	.align	4
        /*0000*/ 	.byte	0x02, 0x09, 0x00, 0x00, 0x02, 0x02, 0x01, 0x00, 0x02, 0x05, 0x05, 0x00, 0x03, 0x07, 0x01, 0x01
        /*0010*/ 	.byte	0x02, 0x03, 0x00, 0x00, 0x02, 0x06, 0x01, 0x00, 0x04, 0x0b, 0x08, 0x00, 0x09, 0x00, 0x00, 0x00
        /*0020*/ 	.byte	0x00, 0x00, 0x00, 0x00


//--------------------- .nv.info._Z2xdPfii        --------------------------
	.section	.nv.info._Z2xdPfii,"",@"SHT_CUDA_INFO"
	.sectionflags	@""
	.align	4


	//----- nvinfo : EIATTR_CUDA_API_VERSION
	.align		4
        /*0000*/ 	.byte	0x04, 0x37
        /*0002*/ 	.short	(.L_13 - .L_12)
.L_12:
        /*0004*/ 	.word	0x00000082


	//----- nvinfo : EIATTR_KPARAM_INFO
	.align		4
.L_13:
        /*0008*/ 	.byte	0x04, 0x17
        /*000a*/ 	.short	(.L_15 - .L_14)
.L_14:
        /*000c*/ 	.word	0x00000000
        /*0010*/ 	.short	0x0002
        /*0012*/ 	.short	0x000c
        /*0014*/ 	.byte	0x00, 0xf0, 0x11, 0x00


	//----- nvinfo : EIATTR_KPARAM_INFO
	.align		4
.L_15:
        /*0018*/ 	.byte	0x04, 0x17
        /*001a*/ 	.short	(.L_17 - .L_16)
.L_16:
        /*001c*/ 	.word	0x00000000
        /*0020*/ 	.short	0x0001
        /*0022*/ 	.short	0x0008
        /*0024*/ 	.byte	0x00, 0xf0, 0x11, 0x00


	//----- nvinfo : EIATTR_KPARAM_INFO
	.align		4
.L_17:
        /*0028*/ 	.byte	0x04, 0x17
        /*002a*/ 	.short	(.L_19 - .L_18)
.L_18:
        /*002c*/ 	.word	0x00000000
        /*0030*/ 	.short	0x0000
        /*0032*/ 	.short	0x0000
        /*0034*/ 	.byte	0x00, 0xf5, 0x21, 0x00


	//----- nvinfo : EIATTR_SPARSE_MMA_MASK
	.align		4
.L_19:
        /*0038*/ 	.byte	0x03, 0x50
        /*003a*/ 	.short	0x0000


	//----- nvinfo : EIATTR_MAXREG_COUNT
	.align		4
        /*003c*/ 	.byte	0x03, 0x1b
        /*003e*/ 	.short	0x00ff


	//----- nvinfo : EIATTR_NUM_BARRIERS
	.align		4
        /*0040*/ 	.byte	0x02, 0x4c
        /*0042*/ 	.byte	0x01
	.zero		1


	//----- nvinfo : EIATTR_MERCURY_ISA_VERSION
	.align		4
        /*0044*/ 	.byte	0x03, 0x5f
        /*0046*/ 	.short	0x0101


	//----- nvinfo : EIATTR_VRC_CTA_INIT_COUNT
	.align		4
        /*0048*/ 	.byte	0x02, 0x4a
	.zero		1
	.zero		1


	//----- nvinfo : EIATTR_EXIT_INSTR_OFFSETS
	.align		4
        /*004c*/ 	.byte	0x04, 0x1c
        /*004e*/ 	.short	(.L_21 - .L_20)


	//   ....[0]....
.L_20:
        /*0050*/ 	.word	0x000002d0


	//----- nvinfo : EIATTR_CRS_STACK_SIZE
	.align		4
.L_21:
        /*0054*/ 	.byte	0x04, 0x1e
        /*0056*/ 	.short	(.L_23 - .L_22)
.L_22:
        /*0058*/ 	.word	0x00000000


	//----- nvinfo : EIATTR_CBANK_PARAM_SIZE
	.align		4
.L_23:
        /*005c*/ 	.byte	0x03, 0x19
        /*005e*/ 	.short	0x0010


	//----- nvinfo : EIATTR_PARAM_CBANK
	.align		4
        /*0060*/ 	.byte	0x04, 0x0a
        /*0062*/ 	.short	(.L_25 - .L_24)
	.align		4
.L_24:
        /*0064*/ 	.word	index@(.nv.constant0._Z2xdPfii)
        /*0068*/ 	.short	0x0380
        /*006a*/ 	.short	0x0010


	//----- nvinfo : EIATTR_SW_WAR
	.align		4
.L_25:
        /*006c*/ 	.byte	0x04, 0x36
        /*006e*/ 	.short	(.L_27 - .L_26)
.L_26:
        /*0070*/ 	.word	0x00000008
.L_27:


//--------------------- .nv.info._Z11floydKernelPfii --------------------------
	.section	.nv.info._Z11floydKernelPfii,"",@"SHT_CUDA_INFO"
	.sectionflags	@""
	.align	4


	//----- nvinfo : EIATTR_CUDA_API_VERSION
	.align		4
        /*0000*/ 	.byte	0x04, 0x37
        /*0002*/ 	.short	(.L_29 - .L_28)
.L_28:
        /*0004*/ 	.word	0x00000082


	//----- nvinfo : EIATTR_KPARAM_INFO
	.align		4
.L_29:
        /*0008*/ 	.byte	0x04, 0x17
        /*000a*/ 	.short	(.L_31 - .L_30)
.L_30:
        /*000c*/ 	.word	0x00000000
        /*0010*/ 	.short	0x0002
        /*0012*/ 	.short	0x000c
        /*0014*/ 	.byte	0x00, 0xf0, 0x11, 0x00


	//----- nvinfo : EIATTR_KPARAM_INFO
	.align		4
.L_31:
        /*0018*/ 	.byte	0x04, 0x17
        /*001a*/ 	.short	(.L_33 - .L_32)
.L_32:
        /*001c*/ 	.word	0x00000000
        /*0020*/ 	.short	0x0001
        /*0022*/ 	.short	0x0008
        /*0024*/ 	.byte	0x00, 0xf0, 0x11, 0x00


	//----- nvinfo : EIATTR_KPARAM_INFO
	.align		4
.L_33:
        /*0028*/ 	.byte	0x04, 0x17
        /*002a*/ 	.short	(.L_35 - .L_34)
.L_34:
        /*002c*/ 	.word	0x00000000
        /*0030*/ 	.short	0x0000
        /*0032*/ 	.short	0x0000
        /*0034*/ 	.byte	0x00, 0xf5, 0x21, 0x00


	//----- nvinfo : EIATTR_SPARSE_MMA_MASK
	.align		4
.L_35:
        /*0038*/ 	.byte	0x03, 0x50
        /*003a*/ 	.short	0x0000


	//----- nvinfo : EIATTR_MAXREG_COUNT
	.align		4
        /*003c*/ 	.byte	0x03, 0x1b
        /*003e*/ 	.short	0x00ff


	//----- nvinfo : EIATTR_MERCURY_ISA_VERSION
	.align		4
        /*0040*/ 	.byte	0x03, 0x5f
        /*0042*/ 	.short	0x0101


	//----- nvinfo : EIATTR_VRC_CTA_INIT_COUNT
	.align		4
        /*0044*/ 	.byte	0x02, 0x4a
	.zero		1
	.zero		1


	//----- nvinfo : EIATTR_EXIT_INSTR_OFFSETS
	.align		4
        /*0048*/ 	.byte	0x04, 0x1c
        /*004a*/ 	.short	(.L_37 - .L_36)


	//   ....[0]....
.L_36:
        /*004c*/ 	.word	0x000000c0


	//   ....[1]....
        /*0050*/ 	.word	0x000001c0


	//----- nvinfo : EIATTR_CBANK_PARAM_SIZE
	.align		4
.L_37:
        /*0054*/ 	.byte	0x03, 0x19
        /*0056*/ 	.short	0x0010


	//----- nvinfo : EIATTR_PARAM_CBANK
	.align		4
        /*0058*/ 	.byte	0x04, 0x0a
        /*005a*/ 	.short	(.L_39 - .L_38)
	.align		4
.L_38:
        /*005c*/ 	.word	index@(.nv.constant0._Z11floydKernelPfii)
        /*0060*/ 	.short	0x0380
        /*0062*/ 	.short	0x0010


	//----- nvinfo : EIATTR_SW_WAR
	.align		4
.L_39:
        /*0064*/ 	.byte	0x04, 0x36
        /*0066*/ 	.short	(.L_41 - .L_40)
.L_40:
        /*0068*/ 	.word	0x00000008
.L_41:


//--------------------- .nv.callgraph             --------------------------
	.section	.nv.callgraph,"",@"SHT_CUDA_CALLGRAPH"
	.align	4
	.sectionentsize	8
	.align		4
        /*0000*/ 	.word	0x00000000
	.align		4
        /*0004*/ 	.word	0xffffffff
	.align		4
        /*0008*/ 	.word	0x00000000
	.align		4
        /*000c*/ 	.word	0xfffffffe
	.align		4
        /*0010*/ 	.word	0x00000000
	.align		4
        /*0014*/ 	.word	0xfffffffd
	.align		4
        /*0018*/ 	.word	0x00000000
	.align		4
        /*001c*/ 	.word	0xfffffffc


//--------------------- .text._Z2xdPfii           --------------------------
	.section	.text._Z2xdPfii,"ax",@progbits
	.align	128
        .global         _Z2xdPfii
        .type           _Z2xdPfii,@function
        .size           _Z2xdPfii,(.L_x_4 - _Z2xdPfii)
        .other          _Z2xdPfii,@"STO_CUDA_ENTRY STV_DEFAULT"
_Z2xdPfii:
.text._Z2xdPfii:
[----:B------:R-:W-:Y:S01]  /*0000*/  LDC R1, c[0x0][0x37c] ;  /* 0x0000df00ff017b82 */ /* 0x000fe20000000800 */
[----:B------:R-:W0:Y:S07]  /*0010*/  S2R R0, SR_TID.Y ;  /* 0x0000000000007919 */ /* 0x000e2e0000002200 */
[----:B------:R-:W0:Y:S01]  /*0020*/  S2UR UR4, SR_CTAID.Y ;  /* 0x00000000000479c3 */ /* 0x000e220000002600 */
[----:B------:R-:W1:Y:S01]  /*0030*/  LDCU.64 UR6, c[0x0][0x358] ;  /* 0x00006b00ff0677ac */ /* 0x000e620008000a00 */
[----:B------:R-:W2:Y:S06]  /*0040*/  S2R R3, SR_TID.X ;  /* 0x0000000000037919 */ /* 0x000eac0000002100 */
[----:B------:R-:W0:Y:S08]  /*0050*/  LDC R11, c[0x0][0x364] ;  /* 0x0000d900ff0b7b82 */ /* 0x000e300000000800 */
[----:B------:R-:W2:Y:S08]  /*0060*/  S2UR UR5, SR_CTAID.X ;  /* 0x00000000000579c3 */ /* 0x000eb00000002500 */
[----:B------:R-:W2:Y:S08]  /*0070*/  LDC R2, c[0x0][0x360] ;  /* 0x0000d800ff027b82 */ /* 0x000eb00000000800 */
[----:B------:R-:W3:Y:S01]  /*0080*/  LDC.64 R4, c[0x0][0x388] ;  /* 0x0000e200ff047b82 */ /* 0x000ee20000000a00 */
[----:B0-----:R-:W-:-:S07]  /*0090*/  IMAD R11, R11, UR4, R0 ;  /* 0x000000040b0b7c24 */ /* 0x001fce000f8e0200 */
[----:B------:R-:W0:Y:S01]  /*00a0*/  LDC.64 R8, c[0x0][0x380] ;  /* 0x0000e000ff087b82 */ /* 0x000e220000000a00 */
[----:B--2---:R-:W-:-:S04]  /*00b0*/  IMAD R0, R2, UR5, R3 ;  /* 0x0000000502007c24 */ /* 0x004fc8000f8e0203 */
[CCC-:B---3--:R-:W-:Y:S02]  /*00c0*/  IMAD R13, R11.reuse, R4.reuse, R0.reuse ;  /* 0x000000040b0d7224 */ /* 0x1c8fe400078e0200 */
[----:B------:R-:W-:Y:S02]  /*00d0*/  IMAD R15, R11, R4, R5 ;  /* 0x000000040b0f7224 */ /* 0x000fe400078e0205 */
[----:B------:R-:W-:Y:S02]  /*00e0*/  IMAD R5, R4, R5, R0 ;  /* 0x0000000504057224 */ /* 0x000fe400078e0200 */
[----:B0-----:R-:W-:-:S04]  /*00f0*/  IMAD.WIDE R2, R13, 0x4, R8 ;  /* 0x000000040d027825 */ /* 0x001fc800078e0208 */
[--C-:B------:R-:W-:Y:S01]  /*0100*/  IMAD.WIDE R6, R15, 0x4, R8.reuse ;  /* 0x000000040f067825 */ /* 0x100fe200078e0208 */
[----:B-1----:R-:W2:Y:S03]  /*0110*/  LDG.E R10, desc[UR6][R2.64] ;  /* 0x00000006020a7981 */ /* 0x002ea6000c1e1900 */
[----:B------:R-:W-:Y:S02]  /*0120*/  IMAD.WIDE R8, R5, 0x4, R8 ;  /* 0x0000000405087825 */ /* 0x000fe400078e0208 */
[----:B------:R-:W3:Y:S04]  /*0130*/  LDG.E R6, desc[UR6][R6.64] ;  /* 0x0000000606067981 */ /* 0x000ee8000c1e1900 */
[----:B------:R-:W4:Y:S01]  /*0140*/  LDG.E R8, desc[UR6][R8.64] ;  /* 0x0000000608087981 */ /* 0x000f22000c1e1900 */
[----:B------:R-:W0:Y:S01]  /*0150*/  S2UR UR5, SR_CgaCtaId ;  /* 0x00000000000579c3 */ /* 0x000e220000008800 */
[----:B------:R-:W-:Y:S01]  /*0160*/  UMOV UR4, 0x400 ;  /* 0x0000040000047882 */ /* 0x000fe20000000000 */
[----:B------:R-:W-:-:S04]  /*0170*/  VIMNMX R11, PT, PT, R11, R0, !PT ;  /* 0x000000000b0b7248 */ /* 0x000fc80007fe0100 */
[----:B------:R-:W-:Y:S01]  /*0180*/  ISETP.GE.AND P0, PT, R11, R4, PT ;  /* 0x000000040b00720c */ /* 0x000fe20003f06270 */
[----:B------:R-:W-:Y:S01]  /*0190*/  BSSY.RECONVERGENT B0, `(.L_x_0) ;  /* 0x0000010000007945 */ /* 0x000fe20003800200 */
[----:B0-----:R-:W-:-:S06]  /*01a0*/  ULEA UR4, UR5, UR4, 0x18 ;  /* 0x0000000405047291 */ /* 0x001fcc000f8ec0ff */
[----:B------:R-:W-:Y:S02]  /*01b0*/  LEA R13, R13, UR4, 0x2 ;  /* 0x000000040d0d7c11 */ /* 0x000fe4000f8e10ff */
[----:B------:R-:W-:Y:S02]  /*01c0*/  LEA R15, R15, UR4, 0x2 ;  /* 0x000000040f0f7c11 */ /* 0x000fe4000f8e10ff */
[----:B------:R-:W-:Y:S01]  /*01d0*/  LEA R5, R5, UR4, 0x2 ;  /* 0x0000000405057c11 */ /* 0x000fe2000f8e10ff */
[----:B--2---:R0:W-:Y:S04]  /*01e0*/  STS [R13], R10 ;  /* 0x0000000a0d007388 */ /* 0x0041e80000000800 */
[----:B---3--:R0:W-:Y:S04]  /*01f0*/  STS [R15], R6 ;  /* 0x000000060f007388 */ /* 0x0081e80000000800 */
[----:B----4-:R0:W-:Y:S01]  /*0200*/  STS [R5], R8 ;  /* 0x0000000805007388 */ /* 0x0101e20000000800 */
[----:B------:R-:W-:Y:S06]  /*0210*/  BAR.SYNC.DEFER_BLOCKING 0x0 ;  /* 0x0000000000007b1d */ /* 0x000fec0000010000 */
[----:B------:R-:W-:Y:S05]  /*0220*/  @P0 BRA `(.L_x_1) ;  /* 0x0000000000180947 */ /* 0x000fea0003800000 */
[----:B0-----:R-:W-:Y:S04]  /*0230*/  LDS R15, [R15] ;  /* 0x000000000f0f7984 */ /* 0x001fe80000000800 */
[----:B------:R-:W0:Y:S04]  /*0240*/  LDS R0, [R5] ;  /* 0x0000000005007984 */ /* 0x000e280000000800 */
[----:B------:R-:W1:Y:S01]  /*0250*/  LDS R7, [R13] ;  /* 0x000000000d077984 */ /* 0x000e620000000800 */
[----:B0-----:R-:W-:-:S05]  /*0260*/  FADD R0, R15, R0 ;  /* 0x000000000f007221 */ /* 0x001fca0000000000 */
[----:B-1----:R-:W-:-:S13]  /*0270*/  FSETP.GEU.AND P0, PT, R0, R7, PT ;  /* 0x000000070000720b */ /* 0x002fda0003f0e000 */
[----:B------:R1:W-:Y:S02]  /*0280*/  @!P0 STS [R13], R0 ;  /* 0x000000000d008388 */ /* 0x0003e40000000800 */
.L_x_1:
[----:B------:R-:W-:Y:S05]  /*0290*/  BSYNC.RECONVERGENT B0 ;  /* 0x0000000000007941 */ /* 0x000fea0003800200 */
.L_x_0:
[----:B------:R-:W-:Y:S06]  /*02a0*/  BAR.SYNC.DEFER_BLOCKING 0x0 ;  /* 0x0000000000007b1d */ /* 0x000fec0000010000 */
[----:B01----:R-:W0:Y:S04]  /*02b0*/  LDS R13, [R13] ;  /* 0x000000000d0d7984 */ /* 0x003e280000000800 */
[----:B0-----:R-:W-:Y:S01]  /*02c0*/  STG.E desc[UR6][R2.64], R13 ;  /* 0x0000000d02007986 */ /* 0x001fe2000c101906 */
[----:B------:R-:W-:Y:S05]  /*02d0*/  EXIT ;  /* 0x000000000000794d */ /* 0x000fea0003800000 */
.L_x_2:
[----:B------:R-:W-:-:S00]  /*02e0*/  BRA `(.L_x_2) ;  /* 0xfffffffc00fc7947 */ /* 0x000fc0000383ffff */
[----:B------:R-:W-:-:S00]  /*02f0*/  NOP ;  /* 0x0000000000007918 */ /* 0x000fc00000000000 */
        /* <DEDUP_REMOVED lines=8> */
.L_x_4:


//--------------------- .text._Z11floydKernelPfii --------------------------
	.section	.text._Z11floydKernelPfii,"ax",@progbits
	.align	128
        .global         _Z11floydKernelPfii
        .type           _Z11floydKernelPfii,@function
        .size           _Z11floydKernelPfii,(.L_x_5 - _Z11floydKernelPfii)
        .other          _Z11floydKernelPfii,@"STO_CUDA_ENTRY STV_DEFAULT"
_Z11floydKernelPfii:
.text._Z11floydKernelPfii:
[----:B------:R-:W-:Y:S01]  /*0000*/  LDC R1, c[0x0][0x37c] ;  /* 0x0000df00ff017b82 */ /* 0x000fe20000000800 */
[----:B------:R-:W0:Y:S07]  /*0010*/  S2R R3, SR_TID.Y ;  /* 0x0000000000037919 */ /* 0x000e2e0000002200 */
[----:B------:R-:W0:Y:S01]  /*0020*/  LDC R0, c[0x0][0x364] ;  /* 0x0000d900ff007b82 */ /* 0x000e220000000800 */
[----:B------:R-:W1:Y:S01]  /*0030*/  LDCU UR6, c[0x0][0x388] ;  /* 0x00007100ff0677ac */ /* 0x000e620008000800 */
[----:B------:R-:W2:Y:S06]  /*0040*/  S2R R2, SR_TID.X ;  /* 0x0000000000027919 */ /* 0x000eac0000002100 */
[----:B------:R-:W0:Y:S08]  /*0050*/  S2UR UR4, SR_CTAID.Y ;  /* 0x00000000000479c3 */ /* 0x000e300000002600 */
[----:B------:R-:W2:Y:S08]  /*0060*/  S2UR UR5, SR_CTAID.X ;  /* 0x00000000000579c3 */ /* 0x000eb00000002500 */
[----:B------:R-:W2:Y:S01]  /*0070*/  LDC R5, c[0x0][0x360] ;  /* 0x0000d800ff057b82 */ /* 0x000ea20000000800 */
[----:B0-----:R-:W-:-:S02]  /*0080*/  IMAD R0, R0, UR4, R3 ;  /* 0x0000000400007c24 */ /* 0x001fc4000f8e0203 */
[----:B--2---:R-:W-:-:S05]  /*0090*/  IMAD R5, R5, UR5, R2 ;  /* 0x0000000505057c24 */ /* 0x004fca000f8e0202 */
[----:B------:R-:W-:-:S04]  /*00a0*/  VIMNMX R2, PT, PT, R0, R5, !PT ;  /* 0x0000000500027248 */ /* 0x000fc80007fe0100 */
[----:B-1----:R-:W-:-:S13]  /*00b0*/  ISETP.GE.AND P0, PT, R2, UR6, PT ;  /* 0x0000000602007c0c */ /* 0x002fda000bf06270 */
[----:B------:R-:W-:Y:S05]  /*00c0*/  @P0 EXIT ;  /* 0x000000000000094d */ /* 0x000fea0003800000 */
[----:B------:R-:W0:Y:S01]  /*00d0*/  LDC R11, c[0x0][0x38c] ;  /* 0x0000e300ff0b7b82 */ /* 0x000e220000000800 */
[----:B------:R-:W1:Y:S01]  /*00e0*/  LDCU.64 UR4, c[0x0][0x358] ;  /* 0x00006b00ff0477ac */ /* 0x000e620008000a00 */
[----:B------:R-:W-:-:S06]  /*00f0*/  IMAD R9, R0, UR6, R5 ;  /* 0x0000000600097c24 */ /* 0x000fcc000f8e0205 */
[----:B------:R-:W2:Y:S01]  /*0100*/  LDC.64 R2, c[0x0][0x380] ;  /* 0x0000e000ff027b82 */ /* 0x000ea20000000a00 */
[----:B0-----:R-:W-:Y:S02]  /*0110*/  IMAD R7, R0, UR6, R11 ;  /* 0x0000000600077c24 */ /* 0x001fe4000f8e020b */
[----:B------:R-:W-:Y:S02]  /*0120*/  IMAD R11, R11, UR6, R5 ;  /* 0x000000060b0b7c24 */ /* 0x000fe4000f8e0205 */
[----:B--2---:R-:W-:-:S04]  /*0130*/  IMAD.WIDE R4, R7, 0x4, R2 ;  /* 0x0000000407047825 */ /* 0x004fc800078e0202 */
[--C-:B------:R-:W-:Y:S02]  /*0140*/  IMAD.WIDE R6, R11, 0x4, R2.reuse ;  /* 0x000000040b067825 */ /* 0x100fe400078e0202 */
[----:B-1----:R-:W2:Y:S02]  /*0150*/  LDG.E R4, desc[UR4][R4.64] ;  /* 0x0000000404047981 */ /* 0x002ea4000c1e1900 */
[----:B------:R-:W-:Y:S02]  /*0160*/  IMAD.WIDE R2, R9, 0x4, R2 ;  /* 0x0000000409027825 */ /* 0x000fe400078e0202 */
[----:B------:R-:W2:Y:S04]  /*0170*/  LDG.E R7, desc[UR4][R6.64] ;  /* 0x0000000406077981 */ /* 0x000ea8000c1e1900 */
[----:B------:R-:W3:Y:S01]  /*0180*/  LDG.E R0, desc[UR4][R2.64] ;  /* 0x0000000402007981 */ /* 0x000ee2000c1e1900 */
[----:B--2---:R-:W-:-:S05]  /*0190*/  FADD R9, R4, R7 ;  /* 0x0000000704097221 */ /* 0x004fca0000000000 */
[----:B---3--:R-:W-:-:S05]  /*01a0*/  FMNMX R9, R0, R9, PT ;  /* 0x0000000900097209 */ /* 0x008fca0003800000 */
[----:B------:R-:W-:Y:S01]  /*01b0*/  STG.E desc[UR4][R2.64], R9 ;  /* 0x0000000902007986 */ /* 0x000fe2000c101904 */
[----:B------:R-:W-:Y:S05]  /*01c0*/  EXIT ;  /* 0x000000000000794d */ /* 0x000fea0003800000 */
.L_x_3:
        /* <DEDUP_REMOVED lines=11> */
.L_x_5:


//--------------------- .nv.shared._Z2xdPfii      --------------------------
	.section	.nv.shared._Z2xdPfii,"aw",@nobits
	.sectionflags	@""
	.align	16
	.zero		1024


//--------------------- .nv.shared.reserved.0     --------------------------
	.section	.nv.shared.reserved.0,"aw",@nobits
	.weak		__nv_reservedSMEM_offset_0_alias
	.size		__nv_reservedSMEM_offset_0_alias, 0, 64
	.other		__nv_reservedSMEM_offset_0_alias,@"STO_CUDA_RESERVED_SHARED STV_DEFAULT"
__nv_reservedSMEM_offset_0_alias:
	.zero		0
	.zero		64


//--------------------- .nv.shared._Z11floydKernelPfii --------------------------
	.section	.nv.shared._Z11floydKernelPfii,"aw",@nobits
	.sectionflags	@""
	.align	16
	.zero		1024


//--------------------- .nv.constant0._Z2xdPfii   --------------------------
	.section	.nv.constant0._Z2xdPfii,"a",@progbits
	.sectionflags	@""
	.align	4
.nv.constant0._Z2xdPfii:
	.zero		912


//--------------------- .nv.constant0._Z11floydKernelPfii --------------------------
	.section	.nv.constant0._Z11floydKernelPfii,"a",@progbits
	.sectionflags	@""
	.align	4
.nv.constant0._Z11floydKernelPfii:
	.zero		912


//--------------------- SYMBOLS --------------------------

	.type		.nv.reservedSmem.offset0,@object
	.size		.nv.reservedSmem.offset0,0x4
	.type		.nv.reservedSmem.cap,@object
	.size		.nv.reservedSmem.cap,0x4
